	.headerflags	@"EF_CUDA_TEXMODE_UNIFIED EF_CUDA_64BIT_ADDRESS EF_CUDA_ACCELERATORS EF_CUDA_SM90 EF_CUDA_VIRTUAL_SM(EF_CUDA_SM90)"
	.elftype	@"ET_EXEC"


//--------------------- .nv.info                  --------------------------
	.section	.nv.info,"",@"SHT_CUDA_INFO"
	.align	4


	//----- nvinfo : EIATTR_REGCOUNT
	.align		4
        /*0000*/ 	.byte	0x04, 0x2f
        /*0002*/ 	.short	(.L_1 - .L_0)
	.align		4
.L_0:
        /*0004*/ 	.word	index@(triton_red_fused_add_clamp_mean_rsub_0)
        /*0008*/ 	.word	0x00000017


	//----- nvinfo : EIATTR_MIN_STACK_SIZE
	.align		4
.L_1:
        /*000c*/ 	.byte	0x04, 0x12
        /*000e*/ 	.short	(.L_3 - .L_2)
	.align		4
.L_2:
        /*0010*/ 	.word	index@(triton_red_fused_add_clamp_mean_rsub_0)
        /*0014*/ 	.word	0x00000000


	//----- nvinfo : EIATTR_FRAME_SIZE
	.align		4
.L_3:
        /*0018*/ 	.byte	0x04, 0x11
        /*001a*/ 	.short	(.L_5 - .L_4)
	.align		4
.L_4:
        /*001c*/ 	.word	index@(triton_red_fused_add_clamp_mean_rsub_0)
        /*0020*/ 	.word	0x00000000


	//----- nvinfo : EIATTR_MIN_STACK_SIZE
	.align		4
.L_5:
        /*0024*/ 	.byte	0x04, 0x12
        /*0026*/ 	.short	(.L_7 - .L_6)
	.align		4
.L_6:
        /*0028*/ 	.word	index@(triton_red_fused_add_clamp_mean_rsub_0)
        /*002c*/ 	.word	0x00000000
.L_7:


//--------------------- .nv.info.triton_red_fused_add_clamp_mean_rsub_0 --------------------------
	.section	.nv.info.triton_red_fused_add_clamp_mean_rsub_0,"",@"SHT_CUDA_INFO"
	.sectionflags	@""
	.align	4


	//----- nvinfo : EIATTR_CUDA_API_VERSION
	.align		4
        /*0000*/ 	.byte	0x04, 0x37
        /*0002*/ 	.short	(.L_9 - .L_8)
.L_8:
        /*0004*/ 	.word	0x0000007c


	//----- nvinfo : EIATTR_KPARAM_INFO
	.align		4
.L_9:
        /*0008*/ 	.byte	0x04, 0x17
        /*000a*/ 	.short	(.L_11 - .L_10)
.L_10:
        /*000c*/ 	.word	0x00000000
        /*0010*/ 	.short	0x0003
        /*0012*/ 	.short	0x0018
        /*0014*/ 	.byte	0x00, 0xf0, 0x11, 0x00


	//----- nvinfo : EIATTR_KPARAM_INFO
	.align		4
.L_11:
        /*0018*/ 	.byte	0x04, 0x17
        /*001a*/ 	.short	(.L_13 - .L_12)
.L_12:
        /*001c*/ 	.word	0x00000000
        /*0020*/ 	.short	0x0002
        /*0022*/ 	.short	0x0010
        /*0024*/ 	.byte	0x00, 0xf4, 0x21, 0x00


	//----- nvinfo : EIATTR_KPARAM_INFO
	.align		4
.L_13:
        /*0028*/ 	.byte	0x04, 0x17
        /*002a*/ 	.short	(.L_15 - .L_14)
.L_14:
        /*002c*/ 	.word	0x00000000
        /*0030*/ 	.short	0x0001
        /*0032*/ 	.short	0x0008
        /*0034*/ 	.byte	0x00, 0xf4, 0x21, 0x00


	//----- nvinfo : EIATTR_KPARAM_INFO
	.align		4
.L_15:
        /*0038*/ 	.byte	0x04, 0x17
        /*003a*/ 	.short	(.L_17 - .L_16)
.L_16:
        /*003c*/ 	.word	0x00000000
        /*0040*/ 	.short	0x0000
        /*0042*/ 	.short	0x0000
        /*0044*/ 	.byte	0x00, 0xf4, 0x21, 0x00


	//----- nvinfo : EIATTR_SPARSE_MMA_MASK
	.align		4
.L_17:
        /*0048*/ 	.byte	0x03, 0x50
        /*004a*/ 	.short	0x0000


	//----- nvinfo : EIATTR_MAXREG_COUNT
	.align		4
        /*004c*/ 	.byte	0x03, 0x1b
        /*004e*/ 	.short	0x0080


	//----- nvinfo : EIATTR_COOP_GROUP_MASK_REGIDS
	.align		4
        /*0050*/ 	.byte	0x04, 0x29
        /*0052*/ 	.short	(.L_19 - .L_18)


	//   ....[0]....
.L_18:
        /*0054*/ 	.word	0xffffffff


	//   ....[1]....
        /*0058*/ 	.word	0xffffffff


	//   ....[2]....
        /*005c*/ 	.word	0xffffffff


	//   ....[3]....
        /*0060*/ 	.word	0xffffffff


	//   ....[4]....
        /*0064*/ 	.word	0xffffffff


	//   ....[5]....
        /*0068*/ 	.word	0xffffffff


	//   ....[6]....
        /*006c*/ 	.word	0xffffffff


	//   ....[7]....
        /*0070*/ 	.word	0xffffffff


	//   ....[8]....
        /*0074*/ 	.word	0xffffffff


	//----- nvinfo : EIATTR_COOP_GROUP_INSTR_OFFSETS
	.align		4
.L_19:
        /*0078*/ 	.byte	0x04, 0x28
        /*007a*/ 	.short	(.L_21 - .L_20)


	//   ....[0]....
.L_20:
        /*007c*/ 	.word	0x00000390


	//   ....[1]....
        /*0080*/ 	.word	0x000003c0


	//   ....[2]....
        /*0084*/ 	.word	0x000003f0


	//   ....[3]....
        /*0088*/ 	.word	0x00000410


	//   ....[4]....
        /*008c*/ 	.word	0x00000430


	//   ....[5]....
        /*0090*/ 	.word	0x000004a0


	//   ....[6]....
        /*0094*/ 	.word	0x000004c0


	//   ....[7]....
        /*0098*/ 	.word	0x000004e0


	//   ....[8]....
        /*009c*/ 	.word	0x00000500


	//----- nvinfo : EIATTR_EXIT_INSTR_OFFSETS
	.align		4
.L_21:
        /*00a0*/ 	.byte	0x04, 0x1c
        /*00a2*/ 	.short	(.L_23 - .L_22)


	//   ....[0]....
.L_22:
        /*00a4*/ 	.word	0x00000570


	//   ....[1]....
        /*00a8*/ 	.word	0x000005b0


	//----- nvinfo : EIATTR_REQNTID
	.align		4
.L_23:
        /*00ac*/ 	.byte	0x04, 0x10
        /*00ae*/ 	.short	(.L_25 - .L_24)
.L_24:
        /*00b0*/ 	.word	0x00000200
        /*00b4*/ 	.word	0x00000001
        /*00b8*/ 	.word	0x00000001


	//----- nvinfo : EIATTR_CBANK_PARAM_SIZE
	.align		4
.L_25:
        /*00bc*/ 	.byte	0x03, 0x19
        /*00be*/ 	.short	0x001c


	//----- nvinfo : EIATTR_PARAM_CBANK
	.align		4
        /*00c0*/ 	.byte	0x04, 0x0a
        /*00c2*/ 	.short	(.L_27 - .L_26)
	.align		4
.L_26:
        /*00c4*/ 	.word	index@(.nv.constant0.triton_red_fused_add_clamp_mean_rsub_0)
        /*00c8*/ 	.short	0x0210
        /*00ca*/ 	.short	0x001c


	//----- nvinfo : EIATTR_SW_WAR
	.align		4
.L_27:
        /*00cc*/ 	.byte	0x04, 0x36
        /*00ce*/ 	.short	(.L_29 - .L_28)
.L_28:
        /*00d0*/ 	.word	0x00000008
.L_29:


//--------------------- .nv.callgraph             --------------------------
	.section	.nv.callgraph,"",@"SHT_CUDA_CALLGRAPH"
	.align	4
	.sectionentsize	8
	.align		4
        /*0000*/ 	.word	0x00000000
	.align		4
        /*0004*/ 	.word	0xffffffff
	.align		4
        /*0008*/ 	.word	0x00000000
	.align		4
        /*000c*/ 	.word	0xfffffffe
	.align		4
        /*0010*/ 	.word	0x00000000
	.align		4
        /*0014*/ 	.word	0xfffffffd
	.align		4
        /*0018*/ 	.word	0x00000000
	.align		4
        /*001c*/ 	.word	0xfffffffc


//--------------------- .text.triton_red_fused_add_clamp_mean_rsub_0 --------------------------
	.section	.text.triton_red_fused_add_clamp_mean_rsub_0,"ax",@progbits
	.sectionflags	@"SHF_BARRIERS=1"
	.align	128
        .global         triton_red_fused_add_clamp_mean_rsub_0
        .type           triton_red_fused_add_clamp_mean_rsub_0,@function
        .size           triton_red_fused_add_clamp_mean_rsub_0,(.L_x_1 - triton_red_fused_add_clamp_mean_rsub_0)
        .other          triton_red_fused_add_clamp_mean_rsub_0,@"STO_CUDA_ENTRY STV_DEFAULT"
triton_red_fused_add_clamp_mean_rsub_0:
.text.triton_red_fused_add_clamp_mean_rsub_0:
[----:B------:R-:W0:Y:S02]  /*0000*/  LDC R1, c[0x0][0x28] ;  /* 0x00000a00ff017b82 */ /* 0x000e240000000800 */
[----:B------:R-:W1:Y:S01]  /*0010*/  S2R R19, SR_TID.X ;  /* 0x0000000000137919 */ /* 0x000e620000002100 */
[----:B------:R-:W2:Y:S01]  /*0020*/  LDC.64 R16, c[0x0][0x218] ;  /* 0x00008600ff107b82 */ /* 0x000ea20000000a00 */
[----:B------:R-:W-:-:S07]  /*0030*/  ULDC.64 UR6, c[0x0][0x208] ;  /* 0x0000820000067ab9 */ /* 0x000fce0000000a00 */
[----:B------:R-:W3:Y:S01]  /*0040*/  LDC.64 R12, c[0x0][0x220] ;  /* 0x00008800ff0c7b82 */ /* 0x000ee20000000a00 */
[----:B-1----:R-:W-:-:S04]  /*0050*/  SHF.L.U32 R0, R19, 0x2, RZ ;  /* 0x0000000213007819 */ /* 0x002fc800000006ff */
[----:B------:R-:W-:-:S05]  /*0060*/  LOP3.LUT R3, R0, 0x7fc, RZ, 0xc0, !PT ;  /* 0x000007fc00037812 */ /* 0x000fca00078ec0ff */
[----:B--2---:R-:W-:Y:S01]  /*0070*/  IMAD.WIDE.U32 R16, R3, 0x4, R16 ;  /* 0x0000000403107825 */ /* 0x004fe200078e0010 */
[----:B------:R-:W-:-:S04]  /*0080*/  LOP3.LUT R3, R0, 0xfc, RZ, 0xc0, !PT ;  /* 0x000000fc00037812 */ /* 0x000fc800078ec0ff */
[----:B------:R-:W2:Y:S01]  /*0090*/  LDG.E.EF.128 R4, desc[UR6][R16.64] ;  /* 0x0000000610047981 */ /* 0x000ea2000c0e1d00 */
[----:B---3--:R-:W-:-:S03]  /*00a0*/  IMAD.WIDE.U32 R12, R3, 0x4, R12 ;  /* 0x00000004030c7825 */ /* 0x008fc600078e000c */
[----:B------:R-:W3:Y:S04]  /*00b0*/  LDG.E.EF.128 R8, desc[UR6][R16.64+0x2000] ;  /* 0x0020000610087981 */ /* 0x000ee8000c0e1d00 */
[----:B------:R-:W4:Y:S01]  /*00c0*/  LDG.E.EL.128 R12, desc[UR6][R12.64] ;  /* 0x000000060c0c7981 */ /* 0x000f22000c2e1d00 */
[----:B------:R-:W1:Y:S01]  /*00d0*/  S2UR UR5, SR_CgaCtaId ;  /* 0x00000000000579c3 */ /* 0x000e620000008800 */
[----:B------:R-:W-:Y:S02]  /*00e0*/  UMOV UR4, 0x400 ;  /* 0x0000040000047882 */ /* 0x000fe40000000000 */
[----:B-1----:R-:W-:Y:S01]  /*00f0*/  UPRMT UR4, UR5, 0x654, UR4 ;  /* 0x0000065405047896 */ /* 0x002fe20008000004 */
[----:B--2---:R-:W-:Y:S01]  /*0100*/  FADD R3, -R4, 1 ;  /* 0x3f80000004037421 */ /* 0x004fe20000000100 */
[----:B------:R-:W-:Y:S01]  /*0110*/  FADD R18, -R5, 1 ;  /* 0x3f80000005127421 */ /* 0x000fe20000000100 */
[----:B------:R-:W-:Y:S01]  /*0120*/  FADD R20, -R7, 1 ;  /* 0x3f80000007147421 */ /* 0x000fe20000000100 */
[----:B------:R-:W-:Y:S01]  /*0130*/  FADD R7, -R6, 1 ;  /* 0x3f80000006077421 */ /* 0x000fe20000000100 */
[----:B---3--:R-:W-:Y:S01]  /*0140*/  FADD R4, -R9, 1 ;  /* 0x3f80000009047421 */ /* 0x008fe20000000100 */
[----:B------:R-:W-:Y:S01]  /*0150*/  FADD R5, -R8, 1 ;  /* 0x3f80000008057421 */ /* 0x000fe20000000100 */
[----:B------:R-:W-:Y:S01]  /*0160*/  FADD R9, -R10, 1 ;  /* 0x3f8000000a097421 */ /* 0x000fe20000000100 */
[----:B------:R-:W-:Y:S01]  /*0170*/  FADD R8, -R11, 1 ;  /* 0x3f8000000b087421 */ /* 0x000fe20000000100 */
[C---:B----4-:R-:W-:Y:S01]  /*0180*/  FADD R4, R13.reuse, R4 ;  /* 0x000000040d047221 */ /* 0x050fe20000000000 */
[C---:B------:R-:W-:Y:S01]  /*0190*/  FADD R3, R12.reuse, R3 ;  /* 0x000000030c037221 */ /* 0x040fe20000000000 */
[----:B------:R-:W-:Y:S01]  /*01a0*/  FADD R5, R12, R5 ;  /* 0x000000050c057221 */ /* 0x000fe20000000000 */
[----:B------:R-:W-:Y:S01]  /*01b0*/  FADD R18, R13, R18 ;  /* 0x000000120d127221 */ /* 0x000fe20000000000 */
[C---:B------:R-:W-:Y:S01]  /*01c0*/  FADD R6, R14.reuse, R7 ;  /* 0x000000070e067221 */ /* 0x040fe20000000000 */
[----:B------:R-:W-:Y:S01]  /*01d0*/  FADD R9, R14, R9 ;  /* 0x000000090e097221 */ /* 0x000fe20000000000 */
[----:B------:R-:W-:Y:S01]  /*01e0*/  FSETP.GTU.AND P5, PT, R4, RZ, PT ;  /* 0x000000ff0400720b */ /* 0x000fe20003fac000 */
[C---:B------:R-:W-:Y:S01]  /*01f0*/  FADD R20, R15.reuse, R20 ;  /* 0x000000140f147221 */ /* 0x040fe20000000000 */
[----:B------:R-:W-:Y:S01]  /*0200*/  FSETP.GTU.AND P3, PT, R18, RZ, PT ;  /* 0x000000ff1200720b */ /* 0x000fe20003f6c000 */
[----:B------:R-:W-:Y:S01]  /*0210*/  FADD R8, R15, R8 ;  /* 0x000000080f087221 */ /* 0x000fe20000000000 */
[----:B------:R-:W-:-:S02]  /*0220*/  FSETP.GTU.AND P4, PT, R3, RZ, PT ;  /* 0x000000ff0300720b */ /* 0x000fc40003f8c000 */
[----:B------:R-:W-:Y:S02]  /*0230*/  FSETP.GTU.AND P6, PT, R5, RZ, PT ;  /* 0x000000ff0500720b */ /* 0x000fe40003fcc000 */
[----:B------:R-:W-:Y:S02]  /*0240*/  FSEL R7, R4, RZ, P5 ;  /* 0x000000ff04077208 */ /* 0x000fe40002800000 */
[----:B------:R-:W-:Y:S02]  /*0250*/  FSETP.GTU.AND P2, PT, R6, RZ, PT ;  /* 0x000000ff0600720b */ /* 0x000fe40003f4c000 */
[----:B------:R-:W-:Y:S02]  /*0260*/  FSETP.GTU.AND P1, PT, R9, RZ, PT ;  /* 0x000000ff0900720b */ /* 0x000fe40003f2c000 */
[----:B------:R-:W-:Y:S02]  /*0270*/  FSEL R18, R18, RZ, P3 ;  /* 0x000000ff12127208 */ /* 0x000fe40001800000 */
[----:B------:R-:W-:-:S02]  /*0280*/  FSEL R3, R3, RZ, P4 ;  /* 0x000000ff03037208 */ /* 0x000fc40002000000 */
[----:B------:R-:W-:Y:S01]  /*0290*/  FSEL R4, R5, RZ, P6 ;  /* 0x000000ff05047208 */ /* 0x000fe20003000000 */
[----:B------:R-:W-:Y:S01]  /*02a0*/  FADD R7, R18, R7 ;  /* 0x0000000712077221 */ /* 0x000fe20000000000 */
[----:B------:R-:W-:Y:S02]  /*02b0*/  FSETP.GTU.AND P0, PT, R20, RZ, PT ;  /* 0x000000ff1400720b */ /* 0x000fe40003f0c000 */
[----:B------:R-:W-:Y:S01]  /*02c0*/  FSETP.GTU.AND P3, PT, R8, RZ, PT ;  /* 0x000000ff0800720b */ /* 0x000fe20003f6c000 */
[----:B------:R-:W-:Y:S01]  /*02d0*/  FADD R4, R3, R4 ;  /* 0x0000000403047221 */ /* 0x000fe20000000000 */
[----:B------:R-:W-:Y:S02]  /*02e0*/  FSEL R6, R6, RZ, P2 ;  /* 0x000000ff06067208 */ /* 0x000fe40001000000 */
[----:B------:R-:W-:Y:S01]  /*02f0*/  FSEL R9, R9, RZ, P1 ;  /* 0x000000ff09097208 */ /* 0x000fe20000800000 */
[----:B------:R-:W-:Y:S01]  /*0300*/  FADD R7, R7, R4 ;  /* 0x0000000407077221 */ /* 0x000fe20000000000 */
[----:B------:R-:W-:-:S02]  /*0310*/  FSEL R20, R20, RZ, P0 ;  /* 0x000000ff14147208 */ /* 0x000fc40000000000 */
[----:B------:R-:W-:Y:S01]  /*0320*/  FSEL R3, R8, RZ, P3 ;  /* 0x000000ff08037208 */ /* 0x000fe20001800000 */
[----:B------:R-:W-:Y:S01]  /*0330*/  FADD R6, R6, R9 ;  /* 0x0000000906067221 */ /* 0x000fe20000000000 */
[C---:B------:R-:W-:Y:S02]  /*0340*/  LOP3.LUT P0, RZ, R19.reuse, 0x1f, RZ, 0xc0, !PT ;  /* 0x0000001f13ff7812 */ /* 0x040fe4000780c0ff */
[----:B------:R-:W-:Y:S01]  /*0350*/  ISETP.GE.AND P1, PT, R19, 0x10, PT ;  /* 0x000000101300780c */ /* 0x000fe20003f26270 */
[----:B------:R-:W-:Y:S01]  /*0360*/  FADD R3, R20, R3 ;  /* 0x0000000314037221 */ /* 0x000fe20000000000 */
[----:B------:R-:W-:-:S04]  /*0370*/  FADD R6, R6, R7 ;  /* 0x0000000706067221 */ /* 0x000fc80000000000 */
[----:B------:R-:W-:-:S05]  /*0380*/  FADD R3, R3, R6 ;  /* 0x0000000603037221 */ /* 0x000fca0000000000 */
[----:B------:R-:W1:Y:S02]  /*0390*/  SHFL.BFLY PT, R4, R3, 0x10, 0x1f ;  /* 0x0e001f0003047f89 */ /* 0x000e6400000e0000 */
[----:B-1----:R-:W-:Y:S01]  /*03a0*/  FADD R4, R3, R4 ;  /* 0x0000000403047221 */ /* 0x002fe20000000000 */
[----:B------:R-:W-:-:S04]  /*03b0*/  SHF.R.U32.HI R3, RZ, 0x3, R19 ;  /* 0x00000003ff037819 */ /* 0x000fc80000011613 */
[----:B------:R-:W1:Y:S01]  /*03c0*/  SHFL.BFLY PT, R5, R4, 0x8, 0x1f ;  /* 0x0d001f0004057f89 */ /* 0x000e6200000e0000 */
[----:B------:R-:W-:Y:S01]  /*03d0*/  LOP3.LUT R3, R3, 0x3c, RZ, 0xc0, !PT ;  /* 0x0000003c03037812 */ /* 0x000fe200078ec0ff */
[----:B-1----:R-:W-:-:S05]  /*03e0*/  FADD R5, R4, R5 ;  /* 0x0000000504057221 */ /* 0x002fca0000000000 */
[----:B------:R-:W1:Y:S02]  /*03f0*/  SHFL.BFLY PT, R6, R5, 0x4, 0x1f ;  /* 0x0c801f0005067f89 */ /* 0x000e6400000e0000 */
[----:B-1----:R-:W-:-:S05]  /*0400*/  FADD R6, R5, R6 ;  /* 0x0000000605067221 */ /* 0x002fca0000000000 */
[----:B------:R-:W1:Y:S02]  /*0410*/  SHFL.BFLY PT, R7, R6, 0x2, 0x1f ;  /* 0x0c401f0006077f89 */ /* 0x000e6400000e0000 */
[----:B-1----:R-:W-:-:S05]  /*0420*/  FADD R7, R6, R7 ;  /* 0x0000000706077221 */ /* 0x002fca0000000000 */
[----:B------:R-:W1:Y:S02]  /*0430*/  SHFL.BFLY PT, R8, R7, 0x1, 0x1f ;  /* 0x0c201f0007087f89 */ /* 0x000e6400000e0000 */
[----:B-1----:R-:W-:-:S05]  /*0440*/  FADD R8, R7, R8 ;  /* 0x0000000807087221 */ /* 0x002fca0000000000 */
[----:B------:R-:W-:Y:S01]  /*0450*/  @!P0 STS [R3+UR4], R8 ;  /* 0x0000000803008988 */ /* 0x000fe20008000804 */
[----:B------:R-:W-:Y:S01]  /*0460*/  BAR.SYNC.DEFER_BLOCKING 0x0 ;  /* 0x0000000000007b1d */ /* 0x000fe20000010000 */
[----:B------:R-:W-:-:S04]  /*0470*/  LOP3.LUT P0, RZ, R19, 0xf, RZ, 0xc0, !PT ;  /* 0x0000000f13ff7812 */ /* 0x000fc8000780c0ff */
[----:B------:R-:W-:Y:S01]  /*0480*/  ISETP.LT.AND P0, PT, R19, 0x10, !P0 ;  /* 0x000000101300780c */ /* 0x000fe20004701270 */
[----:B------:R-:W1:Y:S04]  /*0490*/  @!P1 LDS R2, [R0+UR4] ;  /* 0x0000000400029984 */ /* 0x000e680008000800 */
[----:B-1----:R-:W1:Y:S02]  /*04a0*/  SHFL.BFLY PT, R5, R2, 0x8, 0x1f ;  /* 0x0d001f0002057f89 */ /* 0x002e6400000e0000 */
[----:B-1----:R-:W-:-:S05]  /*04b0*/  FADD R5, R2, R5 ;  /* 0x0000000502057221 */ /* 0x002fca0000000000 */
[----:B------:R-:W1:Y:S02]  /*04c0*/  SHFL.BFLY PT, R4, R5, 0x4, 0x1f ;  /* 0x0c801f0005047f89 */ /* 0x000e6400000e0000 */
[----:B-1----:R-:W-:-:S05]  /*04d0*/  FADD R4, R5, R4 ;  /* 0x0000000405047221 */ /* 0x002fca0000000000 */
[----:B------:R-:W1:Y:S02]  /*04e0*/  SHFL.BFLY PT, R7, R4, 0x2, 0x1f ;  /* 0x0c401f0004077f89 */ /* 0x000e6400000e0000 */
[----:B-1----:R-:W-:-:S05]  /*04f0*/  FADD R7, R4, R7 ;  /* 0x0000000704077221 */ /* 0x002fca0000000000 */
[----:B------:R-:W1:Y:S02]  /*0500*/  SHFL.BFLY PT, R6, R7, 0x1, 0x1f ;  /* 0x0c201f0007067f89 */ /* 0x000e6400000e0000 */
[----:B-1----:R-:W-:-:S05]  /*0510*/  FADD R3, R7, R6 ;  /* 0x0000000607037221 */ /* 0x002fca0000000000 */
[----:B------:R1:W-:Y:S01]  /*0520*/  @P0 STS [R0+UR4], R3 ;  /* 0x0000000300000988 */ /* 0x0003e20008000804 */
[----:B------:R-:W-:Y:S01]  /*0530*/  BAR.SYNC.DEFER_BLOCKING 0x0 ;  /* 0x0000000000007b1d */ /* 0x000fe20000010000 */
[----:B------:R-:W-:-:S05]  /*0540*/  LOP3.LUT P0, RZ, R19, 0x1ff, RZ, 0xc0, !PT ;  /* 0x000001ff13ff7812 */ /* 0x000fca000780c0ff */
[----:B------:R-:W2:Y:S02]  /*0550*/  LDS R6, [UR4] ;  /* 0x00000004ff067984 */ /* 0x000ea40008000800 */
[----:B------:R-:W-:Y:S06]  /*0560*/  BAR.SYNC.DEFER_BLOCKING 0x0 ;  /* 0x0000000000007b1d */ /* 0x000fec0000010000 */
[----:B-1----:R-:W-:Y:S05]  /*0570*/  @P0 EXIT ;  /* 0x000000000000094d */ /* 0x002fea0003800000 */
[----:B------:R-:W0:Y:S01]  /*0580*/  LDC.64 R2, c[0x0][0x210] ;  /* 0x00008400ff027b82 */ /* 0x000e220000000a00 */
[----:B--2---:R-:W-:-:S05]  /*0590*/  FMUL R5, R6, 0.000244140625 ;  /* 0x3980000006057820 */ /* 0x004fca0000400000 */
[----:B0-----:R-:W-:Y:S01]  /*05a0*/  STG.E desc[UR6][R2.64], R5 ;  /* 0x0000000502007986 */ /* 0x001fe2000c101906 */
[----:B------:R-:W-:Y:S05]  /*05b0*/  EXIT ;  /* 0x000000000000794d */ /* 0x000fea0003800000 */
.L_x_0:
[----:B------:R-:W-:-:S00]  /*05c0*/  BRA `(.L_x_0) ;  /* 0xfffffffc00fc7947 */ /* 0x000fc0000383ffff */
[----:B------:R-:W-:-:S00]  /*05d0*/  NOP ;  /* 0x0000000000007918 */ /* 0x000fc00000000000 */
        /* <DEDUP_REMOVED lines=10> */
.L_x_1:


//--------------------- .nv.shared.triton_red_fused_add_clamp_mean_rsub_0 --------------------------
	.section	.nv.shared.triton_red_fused_add_clamp_mean_rsub_0,"aw",@nobits
	.sectionflags	@""
	.align	16
	.zero		1024


//--------------------- .nv.constant0.triton_red_fused_add_clamp_mean_rsub_0 --------------------------
	.section	.nv.constant0.triton_red_fused_add_clamp_mean_rsub_0,"a",@progbits
	.sectionflags	@""
	.align	4
.nv.constant0.triton_red_fused_add_clamp_mean_rsub_0:
	.zero		556
